//
// Generated by NVIDIA NVVM Compiler
//
// Compiler Build ID: CL-36424714
// Cuda compilation tools, release 13.0, V13.0.88
// Based on NVVM 20.0.0
//

.version 9.0
.target sm_100
.address_size 64

	// .globl	_Z8mm_new_2PfS_S_i
// _ZZ8mm_new_2PfS_S_iE2sA has been demoted
// _ZZ8mm_new_2PfS_S_iE2sB has been demoted

.visible .entry _Z8mm_new_2PfS_S_i(
	.param .u64 .ptr .align 1 _Z8mm_new_2PfS_S_i_param_0,
	.param .u64 .ptr .align 1 _Z8mm_new_2PfS_S_i_param_1,
	.param .u64 .ptr .align 1 _Z8mm_new_2PfS_S_i_param_2,
	.param .u32 _Z8mm_new_2PfS_S_i_param_3
)
{
	.reg .pred 	%p<9>;
	.reg .b32 	%r<75>;
	.reg .b32 	%f<68>;
	.reg .b64 	%rd<26>;
	// demoted variable
	.shared .align 4 .b8 _ZZ8mm_new_2PfS_S_iE2sA[4096];
	// demoted variable
	.shared .align 4 .b8 _ZZ8mm_new_2PfS_S_iE2sB[4096];
	ld.param.u64 	%rd10, [_Z8mm_new_2PfS_S_i_param_0];
	ld.param.u64 	%rd11, [_Z8mm_new_2PfS_S_i_param_1];
	ld.param.u64 	%rd9, [_Z8mm_new_2PfS_S_i_param_2];
	ld.param.u32 	%r33, [_Z8mm_new_2PfS_S_i_param_3];
	cvta.to.global.u64 	%rd1, %rd11;
	cvta.to.global.u64 	%rd2, %rd10;
	mov.u32 	%r34, %ctaid.x;
	mov.u32 	%r35, %ctaid.y;
	mov.u32 	%r1, %tid.x;
	mov.u32 	%r2, %tid.y;
	shl.b32 	%r3, %r34, 5;
	mad.lo.s32 	%r4, %r33, %r2, %r1;
	shl.b32 	%r5, %r2, 5;
	mul.lo.s32 	%r36, %r35, %r33;
	shl.b32 	%r6, %r36, 5;
	setp.lt.s32 	%p1, %r33, 32;
	mov.f32 	%f66, 0f00000000;
	@%p1 bra 	$L__BB0_13;
	add.s32 	%r38, %r5, %r1;
	shl.b32 	%r39, %r38, 2;
	mov.u32 	%r40, _ZZ8mm_new_2PfS_S_iE2sA;
	add.s32 	%r7, %r40, %r39;
	mov.u32 	%r41, _ZZ8mm_new_2PfS_S_iE2sB;
	add.s32 	%r8, %r41, %r39;
	shl.b32 	%r9, %r33, 5;
	and.b32  	%r10, %r33, 7;
	add.s32 	%r11, %r10, -1;
	and.b32  	%r12, %r33, 3;
	and.b32  	%r13, %r33, 2147483640;
	and.b32  	%r14, %r33, 1;
	neg.s32 	%r15, %r13;
	shl.b32 	%r42, %r2, 7;
	add.s32 	%r43, %r42, %r40;
	add.s32 	%r16, %r43, 16;
	shl.b32 	%r44, %r1, 2;
	add.s32 	%r17, %r41, %r44;
	shr.s32 	%r45, %r33, 31;
	shr.u32 	%r46, %r45, 27;
	add.s32 	%r47, %r33, %r46;
	shr.s32 	%r18, %r47, 5;
	mul.wide.u32 	%rd12, %r3, 4;
	add.s64 	%rd25, %rd1, %rd12;
	mul.wide.s32 	%rd13, %r6, 4;
	add.s64 	%rd24, %rd2, %rd13;
	mov.f32 	%f66, 0f00000000;
	mov.b32 	%r68, 0;
	mul.wide.u32 	%rd14, %r4, 4;
$L__BB0_2:
	add.s64 	%rd15, %rd24, %rd14;
	ld.global.f32 	%f15, [%rd15];
	st.shared.f32 	[%r7], %f15;
	add.s64 	%rd16, %rd25, %rd14;
	ld.global.f32 	%f16, [%rd16];
	st.shared.f32 	[%r8], %f16;
	bar.sync 	0;
	mov.b32 	%r72, 0;
	mov.u32 	%r69, %r17;
	mov.u32 	%r70, %r16;
	mov.u32 	%r71, %r15;
$L__BB0_3:
	.pragma "nounroll";
	ld.shared.f32 	%f17, [%r70+-16];
	ld.shared.f32 	%f18, [%r69];
	fma.rn.f32 	%f19, %f17, %f18, %f66;
	ld.shared.f32 	%f20, [%r70+-12];
	ld.shared.f32 	%f21, [%r69+128];
	fma.rn.f32 	%f22, %f20, %f21, %f19;
	ld.shared.f32 	%f23, [%r70+-8];
	ld.shared.f32 	%f24, [%r69+256];
	fma.rn.f32 	%f25, %f23, %f24, %f22;
	ld.shared.f32 	%f26, [%r70+-4];
	ld.shared.f32 	%f27, [%r69+384];
	fma.rn.f32 	%f28, %f26, %f27, %f25;
	ld.shared.f32 	%f29, [%r70];
	ld.shared.f32 	%f30, [%r69+512];
	fma.rn.f32 	%f31, %f29, %f30, %f28;
	ld.shared.f32 	%f32, [%r70+4];
	ld.shared.f32 	%f33, [%r69+640];
	fma.rn.f32 	%f34, %f32, %f33, %f31;
	ld.shared.f32 	%f35, [%r70+8];
	ld.shared.f32 	%f36, [%r69+768];
	fma.rn.f32 	%f37, %f35, %f36, %f34;
	ld.shared.f32 	%f38, [%r70+12];
	ld.shared.f32 	%f39, [%r69+896];
	fma.rn.f32 	%f66, %f38, %f39, %f37;
	add.s32 	%r72, %r72, 8;
	add.s32 	%r71, %r71, 8;
	add.s32 	%r70, %r70, 32;
	add.s32 	%r69, %r69, 1024;
	setp.ne.s32 	%p2, %r71, 0;
	@%p2 bra 	$L__BB0_3;
	setp.eq.s32 	%p3, %r10, 0;
	@%p3 bra 	$L__BB0_12;
	setp.lt.u32 	%p4, %r11, 3;
	mov.u32 	%r74, %r13;
	@%p4 bra 	$L__BB0_7;
	ld.shared.f32 	%f41, [%r70+-16];
	ld.shared.f32 	%f42, [%r69];
	fma.rn.f32 	%f43, %f41, %f42, %f66;
	ld.shared.f32 	%f44, [%r70+-12];
	ld.shared.f32 	%f45, [%r69+128];
	fma.rn.f32 	%f46, %f44, %f45, %f43;
	ld.shared.f32 	%f47, [%r70+-8];
	ld.shared.f32 	%f48, [%r69+256];
	fma.rn.f32 	%f49, %f47, %f48, %f46;
	ld.shared.f32 	%f50, [%r70+-4];
	ld.shared.f32 	%f51, [%r69+384];
	fma.rn.f32 	%f66, %f50, %f51, %f49;
	add.s32 	%r74, %r72, 4;
$L__BB0_7:
	setp.eq.s32 	%p5, %r12, 0;
	@%p5 bra 	$L__BB0_12;
	setp.eq.s32 	%p6, %r12, 1;
	@%p6 bra 	$L__BB0_10;
	add.s32 	%r49, %r5, %r74;
	shl.b32 	%r50, %r49, 2;
	mov.u32 	%r51, _ZZ8mm_new_2PfS_S_iE2sA;
	add.s32 	%r52, %r51, %r50;
	ld.shared.f32 	%f53, [%r52];
	shl.b32 	%r53, %r74, 5;
	add.s32 	%r54, %r53, %r1;
	shl.b32 	%r55, %r54, 2;
	mov.u32 	%r56, _ZZ8mm_new_2PfS_S_iE2sB;
	add.s32 	%r57, %r56, %r55;
	ld.shared.f32 	%f54, [%r57];
	fma.rn.f32 	%f55, %f53, %f54, %f66;
	ld.shared.f32 	%f56, [%r52+4];
	ld.shared.f32 	%f57, [%r57+128];
	fma.rn.f32 	%f66, %f56, %f57, %f55;
	add.s32 	%r74, %r74, 2;
$L__BB0_10:
	setp.eq.s32 	%p7, %r14, 0;
	@%p7 bra 	$L__BB0_12;
	add.s32 	%r58, %r5, %r74;
	shl.b32 	%r59, %r58, 2;
	mov.u32 	%r60, _ZZ8mm_new_2PfS_S_iE2sA;
	add.s32 	%r61, %r60, %r59;
	ld.shared.f32 	%f58, [%r61];
	shl.b32 	%r62, %r74, 5;
	add.s32 	%r63, %r62, %r1;
	shl.b32 	%r64, %r63, 2;
	mov.u32 	%r65, _ZZ8mm_new_2PfS_S_iE2sB;
	add.s32 	%r66, %r65, %r64;
	ld.shared.f32 	%f59, [%r66];
	fma.rn.f32 	%f66, %f58, %f59, %f66;
$L__BB0_12:
	add.s32 	%r68, %r68, 1;
	setp.ne.s32 	%p8, %r68, %r18;
	mul.wide.u32 	%rd17, %r9, 4;
	add.s64 	%rd25, %rd25, %rd17;
	add.s64 	%rd24, %rd24, 128;
	@%p8 bra 	$L__BB0_2;
$L__BB0_13:
	cvta.to.global.u64 	%rd18, %rd9;
	add.s32 	%r67, %r6, %r3;
	cvt.s64.s32 	%rd19, %r67;
	cvt.s64.s32 	%rd20, %r4;
	add.s64 	%rd21, %rd19, %rd20;
	shl.b64 	%rd22, %rd21, 2;
	add.s64 	%rd23, %rd18, %rd22;
	st.global.f32 	[%rd23], %f66;
	ret;

}


// ===== COMPILED SASS (sm_100) =====

	.target	sm_100

	.elftype	@"ET_EXEC"


//--------------------- .note.nv.tkinfo           --------------------------
	.section	.note.nv.tkinfo,"",@"SHT_NOTE"
	.sectionflags	@"SHF_NOTE_NV_TKINFO"
	.tkinfo
        /*0018*/ 	.word	0x00000002
        /*0030*/ 	.string	""
        /*0030*/ 	.string	"ptxas"
        /*0030*/ 	.string	"Cuda compilation tools, release 13.0, V13.0.88"
        /*0030*/ 	.string	"Build cuda_13.0.r13.0/compiler.36424714_0"
        /*0030*/ 	.string	"-arch sm_100 -m 64 "



//--------------------- .note.nv.cuinfo           --------------------------
	.section	.note.nv.cuinfo,"",@"SHT_NOTE"
	.sectionflags	@"SHF_NOTE_NV_CUINFO"
        /*0018*/ 	.short	0x0002
        /*001a*/ 	.short	0x0064
        /*001c*/ 	.short	0x0082
	.zero		2


//--------------------- .nv.info                  --------------------------
	.section	.nv.info,"",@"SHT_CUDA_INFO"
	.align	4


	//----- nvinfo : EIATTR_REGCOUNT
	.align		4
        /*0000*/ 	.byte	0x04, 0x2f
        /*0002*/ 	.short	(.L_1 - .L_0)
	.align		4
.L_0:
        /*0004*/ 	.word	index@(_Z8mm_new_2PfS_S_i)
        /*0008*/ 	.word	0x0000001e


	//----- nvinfo : EIATTR_FRAME_SIZE
	.align		4
.L_1:
        /*000c*/ 	.byte	0x04, 0x11
        /*000e*/ 	.short	(.L_3 - .L_2)
	.align		4
.L_2:
        /*0010*/ 	.word	index@(_Z8mm_new_2PfS_S_i)
        /*0014*/ 	.word	0x00000000


	//----- nvinfo : EIATTR_MIN_STACK_SIZE
	.align		4
.L_3:
        /*0018*/ 	.byte	0x04, 0x12
        /*001a*/ 	.short	(.L_5 - .L_4)
	.align		4
.L_4:
        /*001c*/ 	.word	index@(_Z8mm_new_2PfS_S_i)
        /*0020*/ 	.word	0x00000000
.L_5:


//--------------------- .nv.compat                --------------------------
	.section	.nv.compat,"",@"SHT_CUDA_COMPAT_INFO"
	.align	4
        /*0000*/ 	.byte	0x02, 0x09, 0x00, 0x00, 0x02, 0x02, 0x01, 0x00, 0x02, 0x05, 0x05, 0x00, 0x03, 0x07, 0x01, 0x01
        /*0010*/ 	.byte	0x02, 0x03, 0x00, 0x00, 0x02, 0x06, 0x01, 0x00, 0x04, 0x0b, 0x08, 0x00, 0x09, 0x00, 0x00, 0x00
        /*0020*/ 	.byte	0x00, 0x00, 0x00, 0x00


//--------------------- .nv.info._Z8mm_new_2PfS_S_i --------------------------
	.section	.nv.info._Z8mm_new_2PfS_S_i,"",@"SHT_CUDA_INFO"
	.sectionflags	@""
	.align	4


	//----- nvinfo : EIATTR_CUDA_API_VERSION
	.align		4
        /*0000*/ 	.byte	0x04, 0x37
        /*0002*/ 	.short	(.L_7 - .L_6)
.L_6:
        /*0004*/ 	.word	0x00000082


	//----- nvinfo : EIATTR_KPARAM_INFO
	.align		4
.L_7:
        /*0008*/ 	.byte	0x04, 0x17
        /*000a*/ 	.short	(.L_9 - .L_8)
.L_8:
        /*000c*/ 	.word	0x00000000
        /*0010*/ 	.short	0x0003
        /*0012*/ 	.short	0x0018
        /*0014*/ 	.byte	0x00, 0xf0, 0x11, 0x00


	//----- nvinfo : EIATTR_KPARAM_INFO
	.align		4
.L_9:
        /*0018*/ 	.byte	0x04, 0x17
        /*001a*/ 	.short	(.L_11 - .L_10)
.L_10:
        /*001c*/ 	.word	0x00000000
        /*0020*/ 	.short	0x0002
        /*0022*/ 	.short	0x0010
        /*0024*/ 	.byte	0x00, 0xf5, 0x21, 0x00


	//----- nvinfo : EIATTR_KPARAM_INFO
	.align		4
.L_11:
        /*0028*/ 	.byte	0x04, 0x17
        /*002a*/ 	.short	(.L_13 - .L_12)
.L_12:
        /*002c*/ 	.word	0x00000000
        /*0030*/ 	.short	0x0001
        /*0032*/ 	.short	0x0008
        /*0034*/ 	.byte	0x00, 0xf5, 0x21, 0x00


	//----- nvinfo : EIATTR_KPARAM_INFO
	.align		4
.L_13:
        /*0038*/ 	.byte	0x04, 0x17
        /*003a*/ 	.short	(.L_15 - .L_14)
.L_14:
        /*003c*/ 	.word	0x00000000
        /*0040*/ 	.short	0x0000
        /*0042*/ 	.short	0x0000
        /*0044*/ 	.byte	0x00, 0xf5, 0x21, 0x00


	//----- nvinfo : EIATTR_SPARSE_MMA_MASK
	.align		4
.L_15:
        /*0048*/ 	.byte	0x03, 0x50
        /*004a*/ 	.short	0x0000


	//----- nvinfo : EIATTR_MAXREG_COUNT
	.align		4
        /*004c*/ 	.byte	0x03, 0x1b
        /*004e*/ 	.short	0x00ff


	//----- nvinfo : EIATTR_NUM_BARRIERS
	.align		4
        /*0050*/ 	.byte	0x02, 0x4c
        /*0052*/ 	.byte	0x01
	.zero		1


	//----- nvinfo : EIATTR_MERCURY_ISA_VERSION
	.align		4
        /*0054*/ 	.byte	0x03, 0x5f
        /*0056*/ 	.short	0x0101


	//----- nvinfo : EIATTR_VRC_CTA_INIT_COUNT
	.align		4
        /*0058*/ 	.byte	0x02, 0x4a
	.zero		1
	.zero		1


	//----- nvinfo : EIATTR_EXIT_INSTR_OFFSETS
	.align		4
        /*005c*/ 	.byte	0x04, 0x1c
        /*005e*/ 	.short	(.L_17 - .L_16)


	//   ....[0]....
.L_16:
        /*0060*/ 	.word	0x000008d0


	//----- nvinfo : EIATTR_CBANK_PARAM_SIZE
	.align		4
.L_17:
        /*0064*/ 	.byte	0x03, 0x19
        /*0066*/ 	.short	0x001c


	//----- nvinfo : EIATTR_PARAM_CBANK
	.align		4
        /*0068*/ 	.byte	0x04, 0x0a
        /*006a*/ 	.short	(.L_19 - .L_18)
	.align		4
.L_18:
        /*006c*/ 	.word	index@(.nv.constant0._Z8mm_new_2PfS_S_i)
        /*0070*/ 	.short	0x0380
        /*0072*/ 	.short	0x001c


	//----- nvinfo : EIATTR_SW_WAR
	.align		4
.L_19:
        /*0074*/ 	.byte	0x04, 0x36
        /*0076*/ 	.short	(.L_21 - .L_20)
.L_20:
        /*0078*/ 	.word	0x00000008
.L_21:


//--------------------- .nv.callgraph             --------------------------
	.section	.nv.callgraph,"",@"SHT_CUDA_CALLGRAPH"
	.align	4
	.sectionentsize	8
	.align		4
        /*0000*/ 	.word	0x00000000
	.align		4
        /*0004*/ 	.word	0xffffffff
	.align		4
        /*0008*/ 	.word	0x00000000
	.align		4
        /*000c*/ 	.word	0xfffffffe
	.align		4
        /*0010*/ 	.word	0x00000000
	.align		4
        /*0014*/ 	.word	0xfffffffd
	.align		4
        /*0018*/ 	.word	0x00000000
	.align		4
        /*001c*/ 	.word	0xfffffffc


//--------------------- .text._Z8mm_new_2PfS_S_i  --------------------------
	.section	.text._Z8mm_new_2PfS_S_i,"ax",@progbits
	.align	128
        .global         _Z8mm_new_2PfS_S_i
        .type           _Z8mm_new_2PfS_S_i,@function
        .size           _Z8mm_new_2PfS_S_i,(.L_x_7 - _Z8mm_new_2PfS_S_i)
        .other          _Z8mm_new_2PfS_S_i,@"STO_CUDA_ENTRY STV_DEFAULT"
_Z8mm_new_2PfS_S_i:
.text._Z8mm_new_2PfS_S_i:
[----:B------:R-:W-:Y:S01]  /*0000*/  LDC R1, c[0x0][0x37c] ;  /* 0x0000df00ff017b82 */ /* 0x000fe20000000800 */
[----:B------:R-:W0:Y:S01]  /*0010*/  S2R R0, SR_TID.X ;  /* 0x0000000000007919 */ /* 0x000e220000002100 */
[----:B------:R-:W1:Y:S06]  /*0020*/  LDCU UR14, c[0x0][0x398] ;  /* 0x00007300ff0e77ac */ /* 0x000e6c0008000800 */
[----:B------:R-:W2:Y:S01]  /*0030*/  S2UR UR4, SR_CTAID.Y ;  /* 0x00000000000479c3 */ /* 0x000ea20000002600 */
[----:B------:R-:W-:Y:S01]  /*0040*/  HFMA2 R13, -RZ, RZ, 0, 0 ;  /* 0x00000000ff0d7431 */ /* 0x000fe200000001ff */
[----:B------:R-:W0:Y:S01]  /*0050*/  S2R R3, SR_TID.Y ;  /* 0x0000000000037919 */ /* 0x000e220000002200 */
[----:B------:R-:W3:Y:S05]  /*0060*/  LDCU.64 UR16, c[0x0][0x358] ;  /* 0x00006b00ff1077ac */ /* 0x000eea0008000a00 */
[----:B------:R-:W4:Y:S01]  /*0070*/  S2UR UR10, SR_CTAID.X ;  /* 0x00000000000a79c3 */ /* 0x000f220000002500 */
[----:B-1----:R-:W-:-:S02]  /*0080*/  UISETP.GE.AND UP0, UPT, UR14, 0x20, UPT ;  /* 0x000000200e00788c */ /* 0x002fc4000bf06270 */
[----:B--2---:R-:W-:-:S04]  /*0090*/  UIMAD UR4, UR4, UR14, URZ ;  /* 0x0000000e040472a4 */ /* 0x004fc8000f8e02ff */
[----:B------:R-:W-:Y:S02]  /*00a0*/  USHF.L.U32 UR11, UR4, 0x5, URZ ;  /* 0x00000005040b7899 */ /* 0x000fe400080006ff */
[----:B----4-:R-:W-:Y:S01]  /*00b0*/  USHF.L.U32 UR10, UR10, 0x5, URZ ;  /* 0x000000050a0a7899 */ /* 0x010fe200080006ff */
[----:B0-----:R-:W-:Y:S01]  /*00c0*/  IMAD R2, R3, UR14, R0 ;  /* 0x0000000e03027c24 */ /* 0x001fe2000f8e0200 */
[----:B---3--:R-:W-:Y:S10]  /*00d0*/  BRA.U !UP0, `(.L_x_0) ;  /* 0x0000000508d87547 */ /* 0x008ff4000b800000 */
[----:B------:R-:W0:Y:S01]  /*00e0*/  S2UR UR13, SR_CgaCtaId ;  /* 0x00000000000d79c3 */ /* 0x000e220000008800 */
[----:B------:R-:W1:Y:S01]  /*00f0*/  LDCU.128 UR4, c[0x0][0x380] ;  /* 0x00007000ff0477ac */ /* 0x000e620008000c00 */
[----:B------:R-:W-:Y:S01]  /*0100*/  IMAD R14, R3, 0x20, R0 ;  /* 0x00000020030e7824 */ /* 0x000fe200078e0200 */
[----:B------:R-:W-:Y:S01]  /*0110*/  MOV R13, RZ ;  /* 0x000000ff000d7202 */ /* 0x000fe20000000f00 */
[----:B------:R-:W-:Y:S02]  /*0120*/  ULOP3.LUT UR19, UR14, 0x7, URZ, 0xc0, !UPT ;  /* 0x000000070e137892 */ /* 0x000fe4000f8ec0ff */
[----:B------:R-:W-:Y:S02]  /*0130*/  USHF.R.S32.HI UR12, URZ, 0x1f, UR14 ;  /* 0x0000001fff0c7899 */ /* 0x000fe4000801140e */
[----:B------:R-:W-:Y:S02]  /*0140*/  UIADD3 UR20, UPT, UPT, UR19, -0x1, URZ ;  /* 0xffffffff13147890 */ /* 0x000fe4000fffe0ff */
[----:B------:R-:W-:-:S02]  /*0150*/  ULEA.HI UR12, UR12, UR14, URZ, 0x5 ;  /* 0x0000000e0c0c7291 */ /* 0x000fc4000f8f28ff */
[----:B------:R-:W-:Y:S02]  /*0160*/  USHF.L.U32 UR18, UR14, 0x5, URZ ;  /* 0x000000050e127899 */ /* 0x000fe400080006ff */
[----:B------:R-:W-:Y:S02]  /*0170*/  ULOP3.LUT UR21, UR14, 0x3, URZ, 0xc0, !UPT ;  /* 0x000000030e157892 */ /* 0x000fe4000f8ec0ff */
[----:B------:R-:W-:Y:S02]  /*0180*/  ULOP3.LUT UR22, UR14, 0x7ffffff8, URZ, 0xc0, !UPT ;  /* 0x7ffffff80e167892 */ /* 0x000fe4000f8ec0ff */
[----:B-1----:R-:W-:Y:S02]  /*0190*/  UIMAD.WIDE.U32 UR8, UR10, 0x4, UR6 ;  /* 0x000000040a0878a5 */ /* 0x002fe4000f8e0006 */
[----:B------:R-:W-:Y:S02]  /*01a0*/  UIMAD.WIDE UR6, UR11, 0x4, UR4 ;  /* 0x000000040b0678a5 */ /* 0x000fe4000f8e0204 */
[----:B------:R-:W-:Y:S01]  /*01b0*/  USHF.R.S32.HI UR12, URZ, 0x5, UR12 ;  /* 0x00000005ff0c7899 */ /* 0x000fe2000801140c */
[----:B------:R-:W-:Y:S01]  /*01c0*/  UMOV UR5, 0x400 ;  /* 0x0000040000057882 */ /* 0x000fe20000000000 */
[----:B------:R-:W-:Y:S01]  /*01d0*/  UMOV UR4, URZ ;  /* 0x000000ff00047c82 */ /* 0x000fe20008000000 */
[----:B0-----:R-:W-:-:S02]  /*01e0*/  ULEA UR15, UR13, UR5, 0x18 ;  /* 0x000000050d0f7291 */ /* 0x001fc4000f8ec0ff */
[----:B------:R-:W-:Y:S02]  /*01f0*/  UIADD3 UR5, UPT, UPT, UR5, 0x1000, URZ ;  /* 0x0000100005057890 */ /* 0x000fe4000fffe0ff */
[----:B------:R-:W-:Y:S02]  /*0200*/  UISETP.GE.U32.AND UP1, UPT, UR20, 0x3, UPT ;  /* 0x000000031400788c */ /* 0x000fe4000bf26070 */
[----:B------:R-:W-:Y:S01]  /*0210*/  ULEA UR5, UR13, UR5, 0x18 ;  /* 0x000000050d057291 */ /* 0x000fe2000f8ec0ff */
[----:B------:R-:W-:Y:S02]  /*0220*/  LEA R15, R3, UR15, 0x7 ;  /* 0x0000000f030f7c11 */ /* 0x000fe4000f8e38ff */
[----:B------:R-:W-:-:S03]  /*0230*/  LEA R12, R14, UR15, 0x2 ;  /* 0x0000000f0e0c7c11 */ /* 0x000fc6000f8e10ff */
[----:B------:R-:W-:Y:S01]  /*0240*/  LEA R14, R14, UR5, 0x2 ;  /* 0x000000050e0e7c11 */ /* 0x000fe2000f8e10ff */
[----:B------:R-:W-:Y:S01]  /*0250*/  VIADD R15, R15, 0x10 ;  /* 0x000000100f0f7836 */ /* 0x000fe20000000000 */
[----:B------:R-:W-:-:S07]  /*0260*/  LEA R16, R0, UR5, 0x2 ;  /* 0x0000000500107c11 */ /* 0x000fce000f8e10ff */
.L_x_5:
[----:B------:R-:W-:Y:S01]  /*0270*/  MOV R4, UR6 ;  /* 0x0000000600047c02 */ /* 0x000fe20008000f00 */
[----:B------:R-:W-:Y:S01]  /*0280*/  IMAD.U32 R5, RZ, RZ, UR7 ;  /* 0x00000007ff057e24 */ /* 0x000fe2000f8e00ff */
[----:B------:R-:W-:-:S03]  /*0290*/  MOV R7, 0x4 ;  /* 0x0000000400077802 */ /* 0x000fc60000000f00 */
[----:B------:R-:W-:-:S04]  /*02a0*/  IMAD.WIDE.U32 R4, R2, 0x4, R4 ;  /* 0x0000000402047825 */ /* 0x000fc800078e0004 */
[----:B------:R-:W-:Y:S02]  /*02b0*/  IMAD.WIDE.U32 R6, R2, R7, UR8 ;  /* 0x0000000802067e25 */ /* 0x000fe4000f8e0007 */
[----:B------:R-:W2:Y:S04]  /*02c0*/  LDG.E R5, desc[UR16][R4.64] ;  /* 0x0000001004057981 */ /* 0x000ea8000c1e1900 */
[----:B------:R-:W3:Y:S01]  /*02d0*/  LDG.E R7, desc[UR16][R6.64] ;  /* 0x0000001006077981 */ /* 0x000ee2000c1e1900 */
[----:B------:R-:W-:Y:S01]  /*02e0*/  UIADD3 UR4, UPT, UPT, UR4, 0x1, URZ ;  /* 0x0000000104047890 */ /* 0x000fe2000fffe0ff */
[----:B------:R-:W-:Y:S01]  /*02f0*/  IMAD.MOV.U32 R17, RZ, RZ, R16 ;  /* 0x000000ffff117224 */ /* 0x000fe200078e0010 */
[----:B------:R-:W-:Y:S01]  /*0300*/  MOV R18, R15 ;  /* 0x0000000f00127202 */ /* 0x000fe20000000f00 */
[----:B------:R-:W-:-:S02]  /*0310*/  UIADD3 UR13, UPT, UPT, -UR22, URZ, URZ ;  /* 0x000000ff160d7290 */ /* 0x000fc4000fffe1ff */
[----:B------:R-:W-:Y:S01]  /*0320*/  UISETP.NE.AND UP0, UPT, UR4, UR12, UPT ;  /* 0x0000000c0400728c */ /* 0x000fe2000bf05270 */
[----:B------:R-:W-:Y:S01]  /*0330*/  UMOV UR5, URZ ;  /* 0x000000ff00057c82 */ /* 0x000fe20008000000 */
[----:B--2---:R0:W-:Y:S04]  /*0340*/  STS [R12], R5 ;  /* 0x000000050c007388 */ /* 0x0041e80000000800 */
[----:B---3--:R0:W-:Y:S01]  /*0350*/  STS [R14], R7 ;  /* 0x000000070e007388 */ /* 0x0081e20000000800 */
[----:B------:R-:W-:Y:S06]  /*0360*/  BAR.SYNC.DEFER_BLOCKING 0x0 ;  /* 0x0000000000007b1d */ /* 0x000fec0000010000 */
.L_x_1:
[----:B------:R-:W-:Y:S01]  /*0370*/  LDS R23, [R17] ;  /* 0x0000000011177984 */ /* 0x000fe20000000800 */
[----:B------:R-:W-:Y:S02]  /*0380*/  UIADD3 UR13, UPT, UPT, UR13, 0x8, URZ ;  /* 0x000000080d0d7890 */ /* 0x000fe4000fffe0ff */
[----:B------:R-:W-:Y:S01]  /*0390*/  UIADD3 UR5, UPT, UPT, UR5, 0x8, URZ ;  /* 0x0000000805057890 */ /* 0x000fe2000fffe0ff */
[----:B0-----:R-:W0:Y:S01]  /*03a0*/  LDS.128 R4, [R18+-0x10] ;  /* 0xfffff00012047984 */ /* 0x001e220000000c00 */
[----:B------:R-:W-:-:S03]  /*03b0*/  UISETP.NE.AND UP2, UPT, UR13, URZ, UPT ;  /* 0x000000ff0d00728c */ /* 0x000fc6000bf45270 */
[----:B------:R-:W1:Y:S04]  /*03c0*/  LDS R25, [R17+0x80] ;  /* 0x0000800011197984 */ /* 0x000e680000000800 */
[----:B------:R-:W2:Y:S04]  /*03d0*/  LDS R24, [R17+0x100] ;  /* 0x0001000011187984 */ /* 0x000ea80000000800 */
[----:B------:R-:W3:Y:S04]  /*03e0*/  LDS R27, [R17+0x180] ;  /* 0x00018000111b7984 */ /* 0x000ee80000000800 */
[----:B------:R-:W-:Y:S04]  /*03f0*/  LDS R21, [R17+0x200] ;  /* 0x0002000011157984 */ /* 0x000fe80000000800 */
[----:B------:R4:W5:Y:S04]  /*0400*/  LDS.128 R8, [R18] ;  /* 0x0000000012087984 */ /* 0x0009680000000c00 */
[----:B------:R-:W5:Y:S04]  /*0410*/  LDS R22, [R17+0x280] ;  /* 0x0002800011167984 */ /* 0x000f680000000800 */
[----:B------:R-:W5:Y:S01]  /*0420*/  LDS R19, [R17+0x300] ;  /* 0x0003000011137984 */ /* 0x000f620000000800 */
[----:B----4-:R-:W-:-:S03]  /*0430*/  IADD3 R18, PT, PT, R18, 0x20, RZ ;  /* 0x0000002012127810 */ /* 0x010fc60007ffe0ff */
[----:B------:R4:W5:Y:S01]  /*0440*/  LDS R20, [R17+0x380] ;  /* 0x0003800011147984 */ /* 0x0009620000000800 */
[----:B0-----:R-:W-:Y:S01]  /*0450*/  FFMA R4, R4, R23, R13 ;  /* 0x0000001704047223 */ /* 0x001fe2000000000d */
[----:B----4-:R-:W-:-:S03]  /*0460*/  VIADD R17, R17, 0x400 ;  /* 0x0000040011117836 */ /* 0x010fc60000000000 */
[----:B-1----:R-:W-:-:S04]  /*0470*/  FFMA R5, R25, R5, R4 ;  /* 0x0000000519057223 */ /* 0x002fc80000000004 */
[----:B--2---:R-:W-:-:S04]  /*0480*/  FFMA R6, R24, R6, R5 ;  /* 0x0000000618067223 */ /* 0x004fc80000000005 */
[----:B---3--:R-:W-:-:S04]  /*0490*/  FFMA R7, R27, R7, R6 ;  /* 0x000000071b077223 */ /* 0x008fc80000000006 */
[----:B-----5:R-:W-:-:S04]  /*04a0*/  FFMA R7, R8, R21, R7 ;  /* 0x0000001508077223 */ /* 0x020fc80000000007 */
[----:B------:R-:W-:-:S04]  /*04b0*/  FFMA R22, R22, R9, R7 ;  /* 0x0000000916167223 */ /* 0x000fc80000000007 */
[----:B------:R-:W-:-:S04]  /*04c0*/  FFMA R19, R19, R10, R22 ;  /* 0x0000000a13137223 */ /* 0x000fc80000000016 */
[----:B------:R-:W-:Y:S01]  /*04d0*/  FFMA R13, R20, R11, R19 ;  /* 0x0000000b140d7223 */ /* 0x000fe20000000013 */
[----:B------:R-:W-:Y:S06]  /*04e0*/  BRA.U UP2, `(.L_x_1) ;  /* 0xfffffffd02a07547 */ /* 0x000fec000b83ffff */
[----:B------:R-:W-:-:S09]  /*04f0*/  UISETP.NE.AND UP2, UPT, UR19, URZ, UPT ;  /* 0x000000ff1300728c */ /* 0x000fd2000bf45270 */
[----:B------:R-:W-:Y:S05]  /*0500*/  BRA.U !UP2, `(.L_x_2) ;  /* 0x000000010abc7547 */ /* 0x000fea000b800000 */
[----:B------:R-:W-:Y:S01]  /*0510*/  MOV R4, UR22 ;  /* 0x0000001600047c02 */ /* 0x000fe20008000f00 */
[----:B------:R-:W-:Y:S01]  /*0520*/  UISETP.NE.AND UP2, UPT, UR21, URZ, UPT ;  /* 0x000000ff1500728c */ /* 0x000fe2000bf45270 */
[----:B------:R-:W-:Y:S10]  /*0530*/  BRA.U !UP1, `(.L_x_3) ;  /* 0x00000001092c7547 */ /* 0x000ff4000b800000 */
[----:B------:R-:W-:Y:S01]  /*0540*/  LDS R8, [R17] ;  /* 0x0000000011087984 */ /* 0x000fe20000000800 */
[----:B------:R-:W-:-:S03]  /*0550*/  UIADD3 UR5, UPT, UPT, UR5, 0x4, URZ ;  /* 0x0000000405057890 */ /* 0x000fc6000fffe0ff */
[----:B------:R-:W0:Y:S04]  /*0560*/  LDS.128 R4, [R18+-0x10] ;  /* 0xfffff00012047984 */ /* 0x000e280000000c00 */
[----:B------:R-:W1:Y:S04]  /*0570*/  LDS R9, [R17+0x80] ;  /* 0x0000800011097984 */ /* 0x000e680000000800 */
[----:B------:R-:W2:Y:S04]  /*0580*/  LDS R10, [R17+0x100] ;  /* 0x00010000110a7984 */ /* 0x000ea80000000800 */
[----:B------:R-:W3:Y:S01]  /*0590*/  LDS R11, [R17+0x180] ;  /* 0x00018000110b7984 */ /* 0x000ee20000000800 */
[----:B0-----:R-:W-:-:S04]  /*05a0*/  FFMA R4, R4, R8, R13 ;  /* 0x0000000804047223 */ /* 0x001fc8000000000d */
[----:B-1----:R-:W-:Y:S01]  /*05b0*/  FFMA R5, R9, R5, R4 ;  /* 0x0000000509057223 */ /* 0x002fe20000000004 */
[----:B------:R-:W-:-:S03]  /*05c0*/  MOV R4, UR5 ;  /* 0x0000000500047c02 */ /* 0x000fc60008000f00 */
[----:B--2---:R-:W-:-:S04]  /*05d0*/  FFMA R6, R10, R6, R5 ;  /* 0x000000060a067223 */ /* 0x004fc80000000005 */
[----:B---3--:R-:W-:-:S07]  /*05e0*/  FFMA R13, R11, R7, R6 ;  /* 0x000000070b0d7223 */ /* 0x008fce0000000006 */
.L_x_3:
[----:B------:R-:W-:Y:S05]  /*05f0*/  BRA.U !UP2, `(.L_x_2) ;  /* 0x000000010a807547 */ /* 0x000fea000b800000 */
[----:B------:R-:W0:Y:S01]  /*0600*/  LDCU UR5, c[0x0][0x398] ;  /* 0x00007300ff0577ac */ /* 0x000e220008000800 */
[----:B------:R-:W-:Y:S02]  /*0610*/  UISETP.NE.AND UP2, UPT, UR21, 0x1, UPT ;  /* 0x000000011500788c */ /* 0x000fe4000bf45270 */
[----:B0-----:R-:W-:-:S07]  /*0620*/  ULOP3.LUT UP3, URZ, UR5, 0x1, URZ, 0xc0, !UPT ;  /* 0x0000000105ff7892 */ /* 0x001fce000f86c0ff */
[----:B------:R-:W-:Y:S05]  /*0630*/  BRA.U !UP2, `(.L_x_4) ;  /* 0x000000010a3c7547 */ /* 0x000fea000b800000 */
[----:B------:R-:W0:Y:S01]  /*0640*/  S2UR UR13, SR_CgaCtaId ;  /* 0x00000000000d79c3 */ /* 0x000e220000008800 */
[----:B------:R-:W-:Y:S01]  /*0650*/  UMOV UR5, 0x400 ;  /* 0x0000040000057882 */ /* 0x000fe20000000000 */
[----:B------:R-:W-:Y:S01]  /*0660*/  IMAD R5, R3, 0x20, R4 ;  /* 0x0000002003057824 */ /* 0x000fe200078e0204 */
[----:B------:R-:W-:Y:S01]  /*0670*/  UIADD3 UR14, UPT, UPT, UR5, 0x1000, URZ ;  /* 0x00001000050e7890 */ /* 0x000fe2000fffe0ff */
[C---:B------:R-:W-:Y:S02]  /*0680*/  LEA R6, R4.reuse, R0, 0x5 ;  /* 0x0000000004067211 */ /* 0x040fe400078e28ff */
[----:B------:R-:W-:Y:S01]  /*0690*/  IADD3 R4, PT, PT, R4, 0x2, RZ ;  /* 0x0000000204047810 */ /* 0x000fe20007ffe0ff */
[----:B0-----:R-:W-:Y:S02]  /*06a0*/  ULEA UR5, UR13, UR5, 0x18 ;  /* 0x000000050d057291 */ /* 0x001fe4000f8ec0ff */
[----:B------:R-:W-:-:S04]  /*06b0*/  ULEA UR14, UR13, UR14, 0x18 ;  /* 0x0000000e0d0e7291 */ /* 0x000fc8000f8ec0ff */
[----:B------:R-:W-:Y:S02]  /*06c0*/  LEA R5, R5, UR5, 0x2 ;  /* 0x0000000505057c11 */ /* 0x000fe4000f8e10ff */
[----:B------:R-:W-:-:S03]  /*06d0*/  LEA R8, R6, UR14, 0x2 ;  /* 0x0000000e06087c11 */ /* 0x000fc6000f8e10ff */
[----:B------:R-:W-:Y:S04]  /*06e0*/  LDS.64 R6, [R5] ;  /* 0x0000000005067984 */ /* 0x000fe80000000a00 */
[----:B------:R-:W0:Y:S04]  /*06f0*/  LDS R9, [R8] ;  /* 0x0000000008097984 */ /* 0x000e280000000800 */
[----:B------:R-:W1:Y:S01]  /*0700*/  LDS R11, [R8+0x80] ;  /* 0x00008000080b7984 */ /* 0x000e620000000800 */
[----:B0-----:R-:W-:-:S04]  /*0710*/  FFMA R6, R6, R9, R13 ;  /* 0x0000000906067223 */ /* 0x001fc8000000000d */
[----:B-1----:R-:W-:-:S07]  /*0720*/  FFMA R13, R11, R7, R6 ;  /* 0x000000070b0d7223 */ /* 0x002fce0000000006 */
.L_x_4:
[----:B------:R-:W-:Y:S05]  /*0730*/  BRA.U !UP3, `(.L_x_2) ;  /* 0x000000010b307547 */ /* 0x000fea000b800000 */
[----:B------:R-:W0:Y:S01]  /*0740*/  S2UR UR13, SR_CgaCtaId ;  /* 0x00000000000d79c3 */ /* 0x000e220000008800 */
[----:B------:R-:W-:Y:S01]  /*0750*/  UMOV UR5, 0x400 ;  /* 0x0000040000057882 */ /* 0x000fe20000000000 */
[----:B------:R-:W-:Y:S01]  /*0760*/  IMAD R5, R3, 0x20, R4 ;  /* 0x0000002003057824 */ /* 0x000fe200078e0204 */
[----:B------:R-:W-:Y:S01]  /*0770*/  UIADD3 UR14, UPT, UPT, UR5, 0x1000, URZ ;  /* 0x00001000050e7890 */ /* 0x000fe2000fffe0ff */
[----:B------:R-:W-:-:S03]  /*0780*/  LEA R4, R4, R0, 0x5 ;  /* 0x0000000004047211 */ /* 0x000fc600078e28ff */
[----:B0-----:R-:W-:Y:S02]  /*0790*/  ULEA UR14, UR13, UR14, 0x18 ;  /* 0x0000000e0d0e7291 */ /* 0x001fe4000f8ec0ff */
[----:B------:R-:W-:-:S04]  /*07a0*/  ULEA UR5, UR13, UR5, 0x18 ;  /* 0x000000050d057291 */ /* 0x000fc8000f8ec0ff */
[----:B------:R-:W-:Y:S02]  /*07b0*/  LEA R6, R4, UR14, 0x2 ;  /* 0x0000000e04067c11 */ /* 0x000fe4000f8e10ff */
[----:B------:R-:W-:-:S04]  /*07c0*/  LEA R5, R5, UR5, 0x2 ;  /* 0x0000000505057c11 */ /* 0x000fc8000f8e10ff */
[----:B------:R-:W-:Y:S04]  /*07d0*/  LDS R6, [R6] ;  /* 0x0000000006067984 */ /* 0x000fe80000000800 */
[----:B------:R-:W0:Y:S02]  /*07e0*/  LDS R4, [R5] ;  /* 0x0000000005047984 */ /* 0x000e240000000800 */
[----:B0-----:R-:W-:-:S07]  /*07f0*/  FFMA R13, R4, R6, R13 ;  /* 0x00000006040d7223 */ /* 0x001fce000000000d */
.L_x_2:
[----:B------:R-:W-:Y:S02]  /*0800*/  UIADD3 UR6, UP2, UPT, UR6, 0x80, URZ ;  /* 0x0000008006067890 */ /* 0x000fe4000ff5e0ff */
[----:B------:R-:W-:Y:S02]  /*0810*/  UIMAD.WIDE.U32 UR8, UR18, 0x4, UR8 ;  /* 0x00000004120878a5 */ /* 0x000fe4000f8e0008 */
[----:B------:R-:W-:Y:S01]  /*0820*/  UIADD3.X UR7, UPT, UPT, URZ, UR7, URZ, UP2, !UPT ;  /* 0x00000007ff077290 */ /* 0x000fe200097fe4ff */
[----:B------:R-:W-:Y:S11]  /*0830*/  BRA.U UP0, `(.L_x_5) ;  /* 0xfffffff9008c7547 */ /* 0x000ff6000b83ffff */
.L_x_0:
[----:B------:R-:W0:Y:S01]  /*0840*/  LDCU.64 UR4, c[0x0][0x390] ;  /* 0x00007200ff0477ac */ /* 0x000e220008000a00 */
[----:B------:R-:W-:Y:S01]  /*0850*/  SHF.R.S32.HI R0, RZ, 0x1f, R2 ;  /* 0x0000001fff007819 */ /* 0x000fe20000011402 */
[----:B------:R-:W-:-:S06]  /*0860*/  UIADD3 UR10, UPT, UPT, UR10, UR11, URZ ;  /* 0x0000000b0a0a7290 */ /* 0x000fcc000fffe0ff */
[----:B------:R-:W-:Y:S02]  /*0870*/  IADD3 R3, P0, PT, R2, UR10, RZ ;  /* 0x0000000a02037c10 */ /* 0x000fe4000ff1e0ff */
[----:B------:R-:W-:-:S04]  /*0880*/  MOV R5, UR10 ;  /* 0x0000000a00057c02 */ /* 0x000fc80008000f00 */
[----:B------:R-:W-:Y:S02]  /*0890*/  LEA.HI.X.SX32 R0, R5, R0, 0x1, P0 ;  /* 0x0000000005007211 */ /* 0x000fe400000f0eff */
[----:B0-----:R-:W-:-:S04]  /*08a0*/  LEA R2, P0, R3, UR4, 0x2 ;  /* 0x0000000403027c11 */ /* 0x001fc8000f8010ff */
[----:B------:R-:W-:-:S05]  /*08b0*/  LEA.HI.X R3, R3, UR5, R0, 0x2, P0 ;  /* 0x0000000503037c11 */ /* 0x000fca00080f1400 */
[----:B------:R-:W-:Y:S01]  /*08c0*/  STG.E desc[UR16][R2.64], R13 ;  /* 0x0000000d02007986 */ /* 0x000fe2000c101910 */
[----:B------:R-:W-:Y:S05]  /*08d0*/  EXIT ;  /* 0x000000000000794d */ /* 0x000fea0003800000 */
.L_x_6:
[----:B------:R-:W-:-:S00]  /*08e0*/  BRA `(.L_x_6) ;  /* 0xfffffffc00fc7947 */ /* 0x000fc0000383ffff */
[----:B------:R-:W-:-:S00]  /*08f0*/  NOP ;  /* 0x0000000000007918 */ /* 0x000fc00000000000 */
        /* <DEDUP_REMOVED lines=8> */
.L_x_7:


//--------------------- .nv.shared._Z8mm_new_2PfS_S_i --------------------------
	.section	.nv.shared._Z8mm_new_2PfS_S_i,"aw",@nobits
	.sectionflags	@""
	.align	4
.nv.shared._Z8mm_new_2PfS_S_i:
	.zero		9216


//--------------------- .nv.shared.reserved.0     --------------------------
	.section	.nv.shared.reserved.0,"aw",@nobits
	.weak		__nv_reservedSMEM_offset_0_alias
	.size		__nv_reservedSMEM_offset_0_alias, 0, 64
	.other		__nv_reservedSMEM_offset_0_alias,@"STO_CUDA_RESERVED_SHARED STV_DEFAULT"
__nv_reservedSMEM_offset_0_alias:
	.zero		0
	.zero		64


//--------------------- .nv.constant0._Z8mm_new_2PfS_S_i --------------------------
	.section	.nv.constant0._Z8mm_new_2PfS_S_i,"a",@progbits
	.sectionflags	@""
	.align	4
.nv.constant0._Z8mm_new_2PfS_S_i:
	.zero		924


//--------------------- SYMBOLS --------------------------

	.type		.nv.reservedSmem.offset0,@object
	.size		.nv.reservedSmem.offset0,0x4
	.type		.nv.reservedSmem.cap,@object
	.size		.nv.reservedSmem.cap,0x4
